//
// Generated by NVIDIA NVVM Compiler
//
// Compiler Build ID: CL-36424714
// Cuda compilation tools, release 13.0, V13.0.88
// Based on NVVM 20.0.0
//

.version 9.0
.target sm_100
.address_size 64

	// .globl	_Z4test7double2S_S_

.visible .entry _Z4test7double2S_S_(
	.param .align 16 .b8 _Z4test7double2S_S__param_0[16],
	.param .align 16 .b8 _Z4test7double2S_S__param_1[16],
	.param .align 16 .b8 _Z4test7double2S_S__param_2[16]
)
{


	ret;

}


// ===== COMPILED SASS (sm_100) =====

	.target	sm_100

	.elftype	@"ET_EXEC"


//--------------------- .note.nv.tkinfo           --------------------------
	.section	.note.nv.tkinfo,"",@"SHT_NOTE"
	.sectionflags	@"SHF_NOTE_NV_TKINFO"
	.tkinfo
        /*0018*/ 	.word	0x00000002
        /*0030*/ 	.string	""
        /*0030*/ 	.string	"ptxas"
        /*0030*/ 	.string	"Cuda compilation tools, release 13.0, V13.0.88"
        /*0030*/ 	.string	"Build cuda_13.0.r13.0/compiler.36424714_0"
        /*0030*/ 	.string	"-arch sm_100 -m 64 "



//--------------------- .note.nv.cuinfo           --------------------------
	.section	.note.nv.cuinfo,"",@"SHT_NOTE"
	.sectionflags	@"SHF_NOTE_NV_CUINFO"
        /*0018*/ 	.short	0x0002
        /*001a*/ 	.short	0x0064
        /*001c*/ 	.short	0x0082
	.zero		2


//--------------------- .nv.info                  --------------------------
	.section	.nv.info,"",@"SHT_CUDA_INFO"
	.align	4


	//----- nvinfo : EIATTR_REGCOUNT
	.align		4
        /*0000*/ 	.byte	0x04, 0x2f
        /*0002*/ 	.short	(.L_1 - .L_0)
	.align		4
.L_0:
        /*0004*/ 	.word	index@(_Z4test7double2S_S_)
        /*0008*/ 	.word	0x00000004


	//----- nvinfo : EIATTR_FRAME_SIZE
	.align		4
.L_1:
        /*000c*/ 	.byte	0x04, 0x11
        /*000e*/ 	.short	(.L_3 - .L_2)
	.align		4
.L_2:
        /*0010*/ 	.word	index@(_Z4test7double2S_S_)
        /*0014*/ 	.word	0x00000000


	//----- nvinfo : EIATTR_MIN_STACK_SIZE
	.align		4
.L_3:
        /*0018*/ 	.byte	0x04, 0x12
        /*001a*/ 	.short	(.L_5 - .L_4)
	.align		4
.L_4:
        /*001c*/ 	.word	index@(_Z4test7double2S_S_)
        /*0020*/ 	.word	0x00000000
.L_5:


//--------------------- .nv.compat                --------------------------
	.section	.nv.compat,"",@"SHT_CUDA_COMPAT_INFO"
	.align	4
        /*0000*/ 	.byte	0x02, 0x09, 0x00, 0x00, 0x02, 0x02, 0x01, 0x00, 0x02, 0x05, 0x05, 0x00, 0x03, 0x07, 0x01, 0x01
        /*0010*/ 	.byte	0x02, 0x03, 0x00, 0x00, 0x02, 0x06, 0x01, 0x00, 0x04, 0x0b, 0x08, 0x00, 0x09, 0x00, 0x00, 0x00
        /*0020*/ 	.byte	0x00, 0x00, 0x00, 0x00


//--------------------- .nv.info._Z4test7double2S_S_ --------------------------
	.section	.nv.info._Z4test7double2S_S_,"",@"SHT_CUDA_INFO"
	.sectionflags	@""
	.align	4


	//----- nvinfo : EIATTR_CUDA_API_VERSION
	.align		4
        /*0000*/ 	.byte	0x04, 0x37
        /*0002*/ 	.short	(.L_7 - .L_6)
.L_6:
        /*0004*/ 	.word	0x00000082


	//----- nvinfo : EIATTR_KPARAM_INFO
	.align		4
.L_7:
        /*0008*/ 	.byte	0x04, 0x17
        /*000a*/ 	.short	(.L_9 - .L_8)
.L_8:
        /*000c*/ 	.word	0x00000000
        /*0010*/ 	.short	0x0002
        /*0012*/ 	.short	0x0020
        /*0014*/ 	.byte	0x00, 0xf0, 0x41, 0x00


	//----- nvinfo : EIATTR_KPARAM_INFO
	.align		4
.L_9:
        /*0018*/ 	.byte	0x04, 0x17
        /*001a*/ 	.short	(.L_11 - .L_10)
.L_10:
        /*001c*/ 	.word	0x00000000
        /*0020*/ 	.short	0x0001
        /*0022*/ 	.short	0x0010
        /*0024*/ 	.byte	0x00, 0xf0, 0x41, 0x00


	//----- nvinfo : EIATTR_KPARAM_INFO
	.align		4
.L_11:
        /*0028*/ 	.byte	0x04, 0x17
        /*002a*/ 	.short	(.L_13 - .L_12)
.L_12:
        /*002c*/ 	.word	0x00000000
        /*0030*/ 	.short	0x0000
        /*0032*/ 	.short	0x0000
        /*0034*/ 	.byte	0x00, 0xf0, 0x41, 0x00


	//----- nvinfo : EIATTR_SPARSE_MMA_MASK
	.align		4
.L_13:
        /*0038*/ 	.byte	0x03, 0x50
        /*003a*/ 	.short	0x0000


	//----- nvinfo : EIATTR_MAXREG_COUNT
	.align		4
        /*003c*/ 	.byte	0x03, 0x1b
        /*003e*/ 	.short	0x00ff


	//----- nvinfo : EIATTR_MERCURY_ISA_VERSION
	.align		4
        /*0040*/ 	.byte	0x03, 0x5f
        /*0042*/ 	.short	0x0101


	//----- nvinfo : EIATTR_VRC_CTA_INIT_COUNT
	.align		4
        /*0044*/ 	.byte	0x02, 0x4a
	.zero		1
	.zero		1


	//----- nvinfo : EIATTR_EXIT_INSTR_OFFSETS
	.align		4
        /*0048*/ 	.byte	0x04, 0x1c
        /*004a*/ 	.short	(.L_15 - .L_14)


	//   ....[0]....
.L_14:
        /*004c*/ 	.word	0x00000010


	//----- nvinfo : EIATTR_CBANK_PARAM_SIZE
	.align		4
.L_15:
        /*0050*/ 	.byte	0x03, 0x19
        /*0052*/ 	.short	0x0030


	//----- nvinfo : EIATTR_PARAM_CBANK
	.align		4
        /*0054*/ 	.byte	0x04, 0x0a
        /*0056*/ 	.short	(.L_17 - .L_16)
	.align		4
.L_16:
        /*0058*/ 	.word	index@(.nv.constant0._Z4test7double2S_S_)
        /*005c*/ 	.short	0x0380
        /*005e*/ 	.short	0x0030


	//----- nvinfo : EIATTR_SW_WAR
	.align		4
.L_17:
        /*0060*/ 	.byte	0x04, 0x36
        /*0062*/ 	.short	(.L_19 - .L_18)
.L_18:
        /*0064*/ 	.word	0x00000008
.L_19:


//--------------------- .nv.callgraph             --------------------------
	.section	.nv.callgraph,"",@"SHT_CUDA_CALLGRAPH"
	.align	4
	.sectionentsize	8
	.align		4
        /*0000*/ 	.word	0x00000000
	.align		4
        /*0004*/ 	.word	0xffffffff
	.align		4
        /*0008*/ 	.word	0x00000000
	.align		4
        /*000c*/ 	.word	0xfffffffe
	.align		4
        /*0010*/ 	.word	0x00000000
	.align		4
        /*0014*/ 	.word	0xfffffffd
	.align		4
        /*0018*/ 	.word	0x00000000
	.align		4
        /*001c*/ 	.word	0xfffffffc


//--------------------- .text._Z4test7double2S_S_ --------------------------
	.section	.text._Z4test7double2S_S_,"ax",@progbits
	.align	128
        .global         _Z4test7double2S_S_
        .type           _Z4test7double2S_S_,@function
        .size           _Z4test7double2S_S_,(.L_x_1 - _Z4test7double2S_S_)
        .other          _Z4test7double2S_S_,@"STO_CUDA_ENTRY STV_DEFAULT"
_Z4test7double2S_S_:
.text._Z4test7double2S_S_:
[----:B------:R-:W-:Y:S01]  /*0000*/  LDC R1, c[0x0][0x37c] ;  /* 0x0000df00ff017b82 */ /* 0x000fe20000000800 */
[----:B------:R-:W-:Y:S05]  /*0010*/  EXIT ;  /* 0x000000000000794d */ /* 0x000fea0003800000 */
.L_x_0:
[----:B------:R-:W-:-:S00]  /*0020*/  BRA `(.L_x_0) ;  /* 0xfffffffc00fc7947 */ /* 0x000fc0000383ffff */
[----:B------:R-:W-:-:S00]  /*0030*/  NOP ;  /* 0x0000000000007918 */ /* 0x000fc00000000000 */
        /* <DEDUP_REMOVED lines=12> */
.L_x_1:


//--------------------- .nv.shared.reserved.0     --------------------------
	.section	.nv.shared.reserved.0,"aw",@nobits
	.weak		__nv_reservedSMEM_offset_0_alias
	.size		__nv_reservedSMEM_offset_0_alias, 0, 64
	.other		__nv_reservedSMEM_offset_0_alias,@"STO_CUDA_RESERVED_SHARED STV_DEFAULT"
__nv_reservedSMEM_offset_0_alias:
	.zero		0
	.zero		64


//--------------------- .nv.constant0._Z4test7double2S_S_ --------------------------
	.section	.nv.constant0._Z4test7double2S_S_,"a",@progbits
	.sectionflags	@""
	.align	4
.nv.constant0._Z4test7double2S_S_:
	.zero		944


//--------------------- SYMBOLS --------------------------

	.type		.nv.reservedSmem.offset0,@object
	.size		.nv.reservedSmem.offset0,0x4
